//
// Generated by NVIDIA NVVM Compiler
//
// Compiler Build ID: CL-36424714
// Cuda compilation tools, release 13.0, V13.0.88
// Based on NVVM 20.0.0
//

.version 9.0
.target sm_100
.address_size 64

	// .globl	_Z16partitionningGPUPiiS_iS_
.extern .func  (.param .b32 func_retval0) vprintf
(
	.param .b64 vprintf_param_0,
	.param .b64 vprintf_param_1
)
;
.global .align 1 .b8 $str[17] = {91, 37, 100, 93, 32, 67, 97, 108, 108, 32, 109, 101, 114, 103, 101, 10};

.visible .entry _Z16partitionningGPUPiiS_iS_(
	.param .u64 .ptr .align 1 _Z16partitionningGPUPiiS_iS__param_0,
	.param .u32 _Z16partitionningGPUPiiS_iS__param_1,
	.param .u64 .ptr .align 1 _Z16partitionningGPUPiiS_iS__param_2,
	.param .u32 _Z16partitionningGPUPiiS_iS__param_3,
	.param .u64 .ptr .align 1 _Z16partitionningGPUPiiS_iS__param_4
)
{
	.local .align 8 .b8 	__local_depot0[8];
	.reg .b64 	%SP;
	.reg .b64 	%SPL;
	.reg .pred 	%p<35>;
	.reg .b32 	%r<142>;
	.reg .b64 	%rd<76>;

	mov.u64 	%SPL, __local_depot0;
	cvta.local.u64 	%SP, %SPL;
	ld.param.u64 	%rd7, [_Z16partitionningGPUPiiS_iS__param_0];
	ld.param.u32 	%r77, [_Z16partitionningGPUPiiS_iS__param_1];
	ld.param.u64 	%rd8, [_Z16partitionningGPUPiiS_iS__param_2];
	ld.param.u32 	%r78, [_Z16partitionningGPUPiiS_iS__param_3];
	ld.param.u64 	%rd9, [_Z16partitionningGPUPiiS_iS__param_4];
	cvta.to.global.u64 	%rd1, %rd9;
	cvta.to.global.u64 	%rd2, %rd8;
	cvta.to.global.u64 	%rd3, %rd7;
	mov.u32 	%r80, %ctaid.x;
	mov.u32 	%r81, %ntid.x;
	mov.u32 	%r82, %tid.x;
	mad.lo.s32 	%r1, %r80, %r81, %r82;
	add.s32 	%r2, %r78, %r77;
	mul.lo.s32 	%r83, %r2, %r1;
	mov.u32 	%r84, %nctaid.x;
	mul.lo.s32 	%r3, %r81, %r84;
	div.u32 	%r4, %r83, %r3;
	setp.eq.s32 	%p1, %r1, 0;
	mov.b32 	%r131, 0;
	mov.u32 	%r132, %r131;
	@%p1 bra 	$L__BB0_6;
	sub.s32 	%r85, %r4, %r77;
	setp.gt.s32 	%p2, %r4, %r77;
	selp.b32 	%r117, %r85, 0, %p2;
	min.s32 	%r116, %r4, %r77;
	mov.u32 	%r118, %r117;
$L__BB0_2:
	sub.s32 	%r86, %r116, %r118;
	shr.u32 	%r87, %r86, 31;
	add.s32 	%r88, %r86, %r87;
	shr.s32 	%r89, %r88, 1;
	sub.s32 	%r131, %r116, %r89;
	add.s32 	%r132, %r89, %r117;
	mul.wide.s32 	%rd10, %r131, 4;
	add.s64 	%rd4, %rd3, %rd10;
	ld.global.u32 	%r90, [%rd4];
	mul.wide.s32 	%rd11, %r132, 4;
	add.s64 	%rd5, %rd2, %rd11;
	ld.global.u32 	%r91, [%rd5+-4];
	setp.le.s32 	%p3, %r90, %r91;
	@%p3 bra 	$L__BB0_5;
	ld.global.u32 	%r92, [%rd4+-4];
	ld.global.u32 	%r93, [%rd5];
	setp.le.s32 	%p4, %r92, %r93;
	@%p4 bra 	$L__BB0_6;
	add.s32 	%r116, %r131, -1;
	add.s32 	%r117, %r132, 1;
	bra.uni 	$L__BB0_2;
$L__BB0_5:
	add.s32 	%r118, %r131, 1;
	bra.uni 	$L__BB0_2;
$L__BB0_6:
	add.u64 	%rd12, %SP, 0;
	add.u64 	%rd13, %SPL, 0;
	st.local.u32 	[%rd13], %r1;
	mov.u64 	%rd14, $str;
	cvta.global.u64 	%rd15, %rd14;
	{ // callseq 0, 0
	.param .b64 param0;
	st.param.b64 	[param0], %rd15;
	.param .b64 param1;
	st.param.b64 	[param1], %rd12;
	.param .b32 retval0;
	call.uni (retval0), 
	vprintf, 
	(
	param0, 
	param1
	);
	ld.param.b32 	%r94, [retval0];
	} // callseq 0
	div.u32 	%r17, %r2, %r3;
	setp.lt.s32 	%p5, %r17, 1;
	@%p5 bra 	$L__BB0_48;
	and.b32  	%r18, %r17, 3;
	setp.lt.u32 	%p6, %r17, 4;
	mov.b32 	%r137, 0;
	@%p6 bra 	$L__BB0_38;
	and.b32  	%r137, %r17, 2147483644;
	neg.s32 	%r121, %r137;
	mov.b32 	%r122, 0;
	cvt.s64.s32 	%rd32, %r4;
$L__BB0_9:
	setp.ge.s32 	%p7, %r131, %r77;
	setp.ge.s32 	%p8, %r132, %r78;
	or.pred  	%p9, %p7, %p8;
	@%p9 bra 	$L__BB0_13;
	mul.wide.s32 	%rd24, %r131, 4;
	add.s64 	%rd25, %rd3, %rd24;
	ld.global.u32 	%r25, [%rd25];
	mul.wide.s32 	%rd26, %r132, 4;
	add.s64 	%rd27, %rd2, %rd26;
	ld.global.u32 	%r26, [%rd27];
	setp.ge.s32 	%p11, %r25, %r26;
	@%p11 bra 	$L__BB0_12;
	add.s32 	%r103, %r122, %r4;
	mul.wide.s32 	%rd30, %r103, 4;
	add.s64 	%rd31, %rd1, %rd30;
	st.global.u32 	[%rd31], %r25;
	add.s32 	%r131, %r131, 1;
	bra.uni 	$L__BB0_16;
$L__BB0_12:
	add.s32 	%r102, %r122, %r4;
	mul.wide.s32 	%rd28, %r102, 4;
	add.s64 	%rd29, %rd1, %rd28;
	st.global.u32 	[%rd29], %r26;
	add.s32 	%r132, %r132, 1;
	bra.uni 	$L__BB0_16;
$L__BB0_13:
	setp.ge.s32 	%p10, %r131, %r77;
	@%p10 bra 	$L__BB0_15;
	mul.wide.s32 	%rd20, %r131, 4;
	add.s64 	%rd21, %rd3, %rd20;
	ld.global.u32 	%r100, [%rd21];
	add.s32 	%r101, %r122, %r4;
	mul.wide.s32 	%rd22, %r101, 4;
	add.s64 	%rd23, %rd1, %rd22;
	st.global.u32 	[%rd23], %r100;
	add.s32 	%r131, %r131, 1;
	bra.uni 	$L__BB0_16;
$L__BB0_15:
	mul.wide.s32 	%rd16, %r132, 4;
	add.s64 	%rd17, %rd2, %rd16;
	ld.global.u32 	%r98, [%rd17];
	add.s32 	%r99, %r122, %r4;
	mul.wide.s32 	%rd18, %r99, 4;
	add.s64 	%rd19, %rd1, %rd18;
	st.global.u32 	[%rd19], %r98;
	add.s32 	%r132, %r132, 1;
$L__BB0_16:
	setp.lt.s32 	%p12, %r131, %r77;
	setp.lt.s32 	%p13, %r132, %r78;
	and.pred  	%p14, %p12, %p13;
	cvt.u64.u32 	%rd33, %r122;
	add.s64 	%rd34, %rd33, %rd32;
	shl.b64 	%rd35, %rd34, 2;
	add.s64 	%rd6, %rd1, %rd35;
	@%p14 bra 	$L__BB0_20;
	setp.lt.s32 	%p15, %r131, %r77;
	@%p15 bra 	$L__BB0_19;
	mul.wide.s32 	%rd36, %r132, 4;
	add.s64 	%rd37, %rd2, %rd36;
	ld.global.u32 	%r104, [%rd37];
	st.global.u32 	[%rd6+4], %r104;
	add.s32 	%r132, %r132, 1;
	bra.uni 	$L__BB0_23;
$L__BB0_19:
	mul.wide.s32 	%rd38, %r131, 4;
	add.s64 	%rd39, %rd3, %rd38;
	ld.global.u32 	%r105, [%rd39];
	st.global.u32 	[%rd6+4], %r105;
	add.s32 	%r131, %r131, 1;
	bra.uni 	$L__BB0_23;
$L__BB0_20:
	mul.wide.s32 	%rd40, %r131, 4;
	add.s64 	%rd41, %rd3, %rd40;
	ld.global.u32 	%r35, [%rd41];
	mul.wide.s32 	%rd42, %r132, 4;
	add.s64 	%rd43, %rd2, %rd42;
	ld.global.u32 	%r36, [%rd43];
	setp.lt.s32 	%p16, %r35, %r36;
	@%p16 bra 	$L__BB0_22;
	st.global.u32 	[%rd6+4], %r36;
	add.s32 	%r132, %r132, 1;
	bra.uni 	$L__BB0_23;
$L__BB0_22:
	st.global.u32 	[%rd6+4], %r35;
	add.s32 	%r131, %r131, 1;
$L__BB0_23:
	setp.lt.s32 	%p17, %r131, %r77;
	setp.lt.s32 	%p18, %r132, %r78;
	and.pred  	%p19, %p17, %p18;
	@%p19 bra 	$L__BB0_27;
	setp.lt.s32 	%p20, %r131, %r77;
	@%p20 bra 	$L__BB0_26;
	mul.wide.s32 	%rd44, %r132, 4;
	add.s64 	%rd45, %rd2, %rd44;
	ld.global.u32 	%r106, [%rd45];
	st.global.u32 	[%rd6+8], %r106;
	add.s32 	%r132, %r132, 1;
	bra.uni 	$L__BB0_30;
$L__BB0_26:
	mul.wide.s32 	%rd46, %r131, 4;
	add.s64 	%rd47, %rd3, %rd46;
	ld.global.u32 	%r107, [%rd47];
	st.global.u32 	[%rd6+8], %r107;
	add.s32 	%r131, %r131, 1;
	bra.uni 	$L__BB0_30;
$L__BB0_27:
	mul.wide.s32 	%rd48, %r131, 4;
	add.s64 	%rd49, %rd3, %rd48;
	ld.global.u32 	%r43, [%rd49];
	mul.wide.s32 	%rd50, %r132, 4;
	add.s64 	%rd51, %rd2, %rd50;
	ld.global.u32 	%r44, [%rd51];
	setp.lt.s32 	%p21, %r43, %r44;
	@%p21 bra 	$L__BB0_29;
	st.global.u32 	[%rd6+8], %r44;
	add.s32 	%r132, %r132, 1;
	bra.uni 	$L__BB0_30;
$L__BB0_29:
	st.global.u32 	[%rd6+8], %r43;
	add.s32 	%r131, %r131, 1;
$L__BB0_30:
	setp.lt.s32 	%p22, %r131, %r77;
	setp.lt.s32 	%p23, %r132, %r78;
	and.pred  	%p24, %p22, %p23;
	@%p24 bra 	$L__BB0_34;
	setp.lt.s32 	%p25, %r131, %r77;
	@%p25 bra 	$L__BB0_33;
	mul.wide.s32 	%rd52, %r132, 4;
	add.s64 	%rd53, %rd2, %rd52;
	ld.global.u32 	%r108, [%rd53];
	st.global.u32 	[%rd6+12], %r108;
	add.s32 	%r132, %r132, 1;
	bra.uni 	$L__BB0_37;
$L__BB0_33:
	mul.wide.s32 	%rd54, %r131, 4;
	add.s64 	%rd55, %rd3, %rd54;
	ld.global.u32 	%r109, [%rd55];
	st.global.u32 	[%rd6+12], %r109;
	add.s32 	%r131, %r131, 1;
	bra.uni 	$L__BB0_37;
$L__BB0_34:
	mul.wide.s32 	%rd56, %r131, 4;
	add.s64 	%rd57, %rd3, %rd56;
	ld.global.u32 	%r51, [%rd57];
	mul.wide.s32 	%rd58, %r132, 4;
	add.s64 	%rd59, %rd2, %rd58;
	ld.global.u32 	%r52, [%rd59];
	setp.lt.s32 	%p26, %r51, %r52;
	@%p26 bra 	$L__BB0_36;
	st.global.u32 	[%rd6+12], %r52;
	add.s32 	%r132, %r132, 1;
	bra.uni 	$L__BB0_37;
$L__BB0_36:
	st.global.u32 	[%rd6+12], %r51;
	add.s32 	%r131, %r131, 1;
$L__BB0_37:
	add.s32 	%r122, %r122, 4;
	add.s32 	%r121, %r121, 4;
	setp.ne.s32 	%p27, %r121, 0;
	@%p27 bra 	$L__BB0_9;
$L__BB0_38:
	setp.eq.s32 	%p28, %r18, 0;
	@%p28 bra 	$L__BB0_48;
	neg.s32 	%r136, %r18;
$L__BB0_40:
	.pragma "nounroll";
	setp.lt.s32 	%p29, %r131, %r77;
	setp.lt.s32 	%p30, %r132, %r78;
	and.pred  	%p31, %p29, %p30;
	@%p31 bra 	$L__BB0_44;
	setp.lt.s32 	%p32, %r131, %r77;
	@%p32 bra 	$L__BB0_43;
	mul.wide.s32 	%rd60, %r132, 4;
	add.s64 	%rd61, %rd2, %rd60;
	ld.global.u32 	%r110, [%rd61];
	add.s32 	%r111, %r137, %r4;
	mul.wide.s32 	%rd62, %r111, 4;
	add.s64 	%rd63, %rd1, %rd62;
	st.global.u32 	[%rd63], %r110;
	add.s32 	%r132, %r132, 1;
	bra.uni 	$L__BB0_47;
$L__BB0_43:
	mul.wide.s32 	%rd64, %r131, 4;
	add.s64 	%rd65, %rd3, %rd64;
	ld.global.u32 	%r112, [%rd65];
	add.s32 	%r113, %r137, %r4;
	mul.wide.s32 	%rd66, %r113, 4;
	add.s64 	%rd67, %rd1, %rd66;
	st.global.u32 	[%rd67], %r112;
	add.s32 	%r131, %r131, 1;
	bra.uni 	$L__BB0_47;
$L__BB0_44:
	mul.wide.s32 	%rd68, %r131, 4;
	add.s64 	%rd69, %rd3, %rd68;
	ld.global.u32 	%r69, [%rd69];
	mul.wide.s32 	%rd70, %r132, 4;
	add.s64 	%rd71, %rd2, %rd70;
	ld.global.u32 	%r70, [%rd71];
	setp.lt.s32 	%p33, %r69, %r70;
	@%p33 bra 	$L__BB0_46;
	add.s32 	%r114, %r137, %r4;
	mul.wide.s32 	%rd72, %r114, 4;
	add.s64 	%rd73, %rd1, %rd72;
	st.global.u32 	[%rd73], %r70;
	add.s32 	%r132, %r132, 1;
	bra.uni 	$L__BB0_47;
$L__BB0_46:
	add.s32 	%r115, %r137, %r4;
	mul.wide.s32 	%rd74, %r115, 4;
	add.s64 	%rd75, %rd1, %rd74;
	st.global.u32 	[%rd75], %r69;
	add.s32 	%r131, %r131, 1;
$L__BB0_47:
	add.s32 	%r137, %r137, 1;
	add.s32 	%r136, %r136, 1;
	setp.ne.s32 	%p34, %r136, 0;
	@%p34 bra 	$L__BB0_40;
$L__BB0_48:
	ret;

}


// ===== COMPILED SASS (sm_100) =====

	.target	sm_100

	.elftype	@"ET_EXEC"


//--------------------- .note.nv.tkinfo           --------------------------
	.section	.note.nv.tkinfo,"",@"SHT_NOTE"
	.sectionflags	@"SHF_NOTE_NV_TKINFO"
	.tkinfo
        /*0018*/ 	.word	0x00000002
        /*0030*/ 	.string	""
        /*0030*/ 	.string	"ptxas"
        /*0030*/ 	.string	"Cuda compilation tools, release 13.0, V13.0.88"
        /*0030*/ 	.string	"Build cuda_13.0.r13.0/compiler.36424714_0"
        /*0030*/ 	.string	"-arch sm_100 -m 64 "



//--------------------- .note.nv.cuinfo           --------------------------
	.section	.note.nv.cuinfo,"",@"SHT_NOTE"
	.sectionflags	@"SHF_NOTE_NV_CUINFO"
        /*0018*/ 	.short	0x0002
        /*001a*/ 	.short	0x0064
        /*001c*/ 	.short	0x0082
	.zero		2


//--------------------- .nv.info                  --------------------------
	.section	.nv.info,"",@"SHT_CUDA_INFO"
	.align	4


	//----- nvinfo : EIATTR_REGCOUNT
	.align		4
        /*0000*/ 	.byte	0x04, 0x2f
        /*0002*/ 	.short	(.L_2 - .L_1)
	.align		4
.L_1:
        /*0004*/ 	.word	index@(_Z16partitionningGPUPiiS_iS_)
        /*0008*/ 	.word	0x00000019


	//----- nvinfo : EIATTR_FRAME_SIZE
	.align		4
.L_2:
        /*000c*/ 	.byte	0x04, 0x11
        /*000e*/ 	.short	(.L_4 - .L_3)
	.align		4
.L_3:
        /*0010*/ 	.word	index@(_Z16partitionningGPUPiiS_iS_)
        /*0014*/ 	.word	0x00000008


	//----- nvinfo : EIATTR_MIN_STACK_SIZE
	.align		4
.L_4:
        /*0018*/ 	.byte	0x04, 0x12
        /*001a*/ 	.short	(.L_6 - .L_5)
	.align		4
.L_5:
        /*001c*/ 	.word	index@(_Z16partitionningGPUPiiS_iS_)
        /*0020*/ 	.word	0x00000008
.L_6:


//--------------------- .nv.compat                --------------------------
	.section	.nv.compat,"",@"SHT_CUDA_COMPAT_INFO"
	.align	4
        /*0000*/ 	.byte	0x02, 0x09, 0x00, 0x00, 0x02, 0x02, 0x01, 0x00, 0x02, 0x05, 0x05, 0x00, 0x03, 0x07, 0x01, 0x01
        /*0010*/ 	.byte	0x02, 0x03, 0x00, 0x00, 0x02, 0x06, 0x01, 0x00, 0x04, 0x0b, 0x08, 0x00, 0x09, 0x00, 0x00, 0x00
        /*0020*/ 	.byte	0x00, 0x00, 0x00, 0x00


//--------------------- .nv.info._Z16partitionningGPUPiiS_iS_ --------------------------
	.section	.nv.info._Z16partitionningGPUPiiS_iS_,"",@"SHT_CUDA_INFO"
	.sectionflags	@""
	.align	4


	//----- nvinfo : EIATTR_CUDA_API_VERSION
	.align		4
        /*0000*/ 	.byte	0x04, 0x37
        /*0002*/ 	.short	(.L_8 - .L_7)
.L_7:
        /*0004*/ 	.word	0x00000082


	//----- nvinfo : EIATTR_KPARAM_INFO
	.align		4
.L_8:
        /*0008*/ 	.byte	0x04, 0x17
        /*000a*/ 	.short	(.L_10 - .L_9)
.L_9:
        /*000c*/ 	.word	0x00000000
        /*0010*/ 	.short	0x0004
        /*0012*/ 	.short	0x0020
        /*0014*/ 	.byte	0x00, 0xf5, 0x21, 0x00


	//----- nvinfo : EIATTR_KPARAM_INFO
	.align		4
.L_10:
        /*0018*/ 	.byte	0x04, 0x17
        /*001a*/ 	.short	(.L_12 - .L_11)
.L_11:
        /*001c*/ 	.word	0x00000000
        /*0020*/ 	.short	0x0003
        /*0022*/ 	.short	0x0018
        /*0024*/ 	.byte	0x00, 0xf0, 0x11, 0x00


	//----- nvinfo : EIATTR_KPARAM_INFO
	.align		4
.L_12:
        /*0028*/ 	.byte	0x04, 0x17
        /*002a*/ 	.short	(.L_14 - .L_13)
.L_13:
        /*002c*/ 	.word	0x00000000
        /*0030*/ 	.short	0x0002
        /*0032*/ 	.short	0x0010
        /*0034*/ 	.byte	0x00, 0xf5, 0x21, 0x00


	//----- nvinfo : EIATTR_KPARAM_INFO
	.align		4
.L_14:
        /*0038*/ 	.byte	0x04, 0x17
        /*003a*/ 	.short	(.L_16 - .L_15)
.L_15:
        /*003c*/ 	.word	0x00000000
        /*0040*/ 	.short	0x0001
        /*0042*/ 	.short	0x0008
        /*0044*/ 	.byte	0x00, 0xf0, 0x11, 0x00


	//----- nvinfo : EIATTR_KPARAM_INFO
	.align		4
.L_16:
        /*0048*/ 	.byte	0x04, 0x17
        /*004a*/ 	.short	(.L_18 - .L_17)
.L_17:
        /*004c*/ 	.word	0x00000000
        /*0050*/ 	.short	0x0000
        /*0052*/ 	.short	0x0000
        /*0054*/ 	.byte	0x00, 0xf5, 0x21, 0x00


	//----- nvinfo : EIATTR_SPARSE_MMA_MASK
	.align		4
.L_18:
        /*0058*/ 	.byte	0x03, 0x50
        /*005a*/ 	.short	0x0000


	//----- nvinfo : EIATTR_MAXREG_COUNT
	.align		4
        /*005c*/ 	.byte	0x03, 0x1b
        /*005e*/ 	.short	0x00ff


	//----- nvinfo : EIATTR_EXTERNS
	.align		4
        /*0060*/ 	.byte	0x04, 0x0f
        /*0062*/ 	.short	(.L_20 - .L_19)


	//   ....[0]....
	.align		4
.L_19:
        /*0064*/ 	.word	index@(vprintf)


	//----- nvinfo : EIATTR_MERCURY_ISA_VERSION
	.align		4
.L_20:
        /*0068*/ 	.byte	0x03, 0x5f
        /*006a*/ 	.short	0x0101


	//----- nvinfo : EIATTR_VRC_CTA_INIT_COUNT
	.align		4
        /*006c*/ 	.byte	0x02, 0x4a
	.zero		1
	.zero		1


	//----- nvinfo : EIATTR_SYSCALL_OFFSETS
	.align		4
        /*0070*/ 	.byte	0x04, 0x46
        /*0072*/ 	.short	(.L_22 - .L_21)


	//   ....[0]....
.L_21:
        /*0074*/ 	.word	0x000004c0


	//----- nvinfo : EIATTR_EXIT_INSTR_OFFSETS
	.align		4
.L_22:
        /*0078*/ 	.byte	0x04, 0x1c
        /*007a*/ 	.short	(.L_24 - .L_23)


	//   ....[0]....
.L_23:
        /*007c*/ 	.word	0x00000600


	//   ....[1]....
        /*0080*/ 	.word	0x00000e50


	//   ....[2]....
        /*0084*/ 	.word	0x000010d0


	//----- nvinfo : EIATTR_CRS_STACK_SIZE
	.align		4
.L_24:
        /*0088*/ 	.byte	0x04, 0x1e
        /*008a*/ 	.short	(.L_26 - .L_25)
.L_25:
        /*008c*/ 	.word	0x00000000


	//----- nvinfo : EIATTR_CBANK_PARAM_SIZE
	.align		4
.L_26:
        /*0090*/ 	.byte	0x03, 0x19
        /*0092*/ 	.short	0x0028


	//----- nvinfo : EIATTR_PARAM_CBANK
	.align		4
        /*0094*/ 	.byte	0x04, 0x0a
        /*0096*/ 	.short	(.L_28 - .L_27)
	.align		4
.L_27:
        /*0098*/ 	.word	index@(.nv.constant0._Z16partitionningGPUPiiS_iS_)
        /*009c*/ 	.short	0x0380
        /*009e*/ 	.short	0x0028


	//----- nvinfo : EIATTR_SW_WAR
	.align		4
.L_28:
        /*00a0*/ 	.byte	0x04, 0x36
        /*00a2*/ 	.short	(.L_30 - .L_29)
.L_29:
        /*00a4*/ 	.word	0x00000008
.L_30:


//--------------------- .nv.callgraph             --------------------------
	.section	.nv.callgraph,"",@"SHT_CUDA_CALLGRAPH"
	.align	4
	.sectionentsize	8
	.align		4
        /*0000*/ 	.word	0x00000000
	.align		4
        /*0004*/ 	.word	0xffffffff
	.align		4
        /*0008*/ 	.word	index@(_Z16partitionningGPUPiiS_iS_)
	.align		4
        /*000c*/ 	.word	index@(vprintf)
	.align		4
        /*0010*/ 	.word	0x00000000
	.align		4
        /*0014*/ 	.word	0xfffffffe
	.align		4
        /*0018*/ 	.word	0x00000000
	.align		4
        /*001c*/ 	.word	0xfffffffd
	.align		4
        /*0020*/ 	.word	0x00000000
	.align		4
        /*0024*/ 	.word	0xfffffffc


//--------------------- .nv.constant4             --------------------------
	.section	.nv.constant4,"a",@progbits
	.align	8
	.align		8
.nv.constant4:
        /*0000*/ 	.dword	vprintf
	.align		8
        /*0008*/ 	.dword	$str


//--------------------- .text._Z16partitionningGPUPiiS_iS_ --------------------------
	.section	.text._Z16partitionningGPUPiiS_iS_,"ax",@progbits
	.align	128
        .global         _Z16partitionningGPUPiiS_iS_
        .type           _Z16partitionningGPUPiiS_iS_,@function
        .size           _Z16partitionningGPUPiiS_iS_,(.L_x_25 - _Z16partitionningGPUPiiS_iS_)
        .other          _Z16partitionningGPUPiiS_iS_,@"STO_CUDA_ENTRY STV_DEFAULT"
_Z16partitionningGPUPiiS_iS_:
.text._Z16partitionningGPUPiiS_iS_:
[----:B------:R-:W0:Y:S01]  /*0000*/  LDC R1, c[0x0][0x37c] ;  /* 0x0000df00ff017b82 */ /* 0x000e220000000800 */
[----:B------:R-:W1:Y:S07]  /*0010*/  LDCU UR5, c[0x0][0x2fc] ;  /* 0x00005f80ff0577ac */ /* 0x000e6e0008000800 */
[----:B------:R-:W2:Y:S01]  /*0020*/  LDC R4, c[0x0][0x360] ;  /* 0x0000d800ff047b82 */ /* 0x000ea20000000800 */
[----:B------:R-:W3:Y:S01]  /*0030*/  S2R R5, SR_TID.X ;  /* 0x0000000000057919 */ /* 0x000ee20000002100 */
[----:B0-----:R-:W-:Y:S01]  /*0040*/  VIADD R1, R1, 0xfffffff8 ;  /* 0xfffffff801017836 */ /* 0x001fe20000000000 */
[----:B------:R-:W2:Y:S01]  /*0050*/  LDCU UR4, c[0x0][0x370] ;  /* 0x00006e00ff0477ac */ /* 0x000ea20008000800 */
[----:B------:R-:W-:Y:S01]  /*0060*/  BSSY.RECONVERGENT B0, `(.L_x_0) ;  /* 0x000003c000007945 */ /* 0x000fe20003800200 */
[----:B------:R-:W-:Y:S01]  /*0070*/  HFMA2 R16, -RZ, RZ, 0, 0 ;  /* 0x00000000ff107431 */ /* 0x000fe200000001ff */
[----:B------:R-:W0:Y:S01]  /*0080*/  LDCU UR38, c[0x0][0x398] ;  /* 0x00007300ff2677ac */ /* 0x000e220008000800 */
[----:B------:R-:W0:Y:S01]  /*0090*/  LDCU UR6, c[0x0][0x388] ;  /* 0x00007100ff0677ac */ /* 0x000e220008000800 */
[----:B------:R-:W4:Y:S01]  /*00a0*/  LDCU.64 UR36, c[0x0][0x358] ;  /* 0x00006b00ff2477ac */ /* 0x000f220008000a00 */
[----:B--2---:R-:W-:Y:S01]  /*00b0*/  IMAD R18, R4, UR4, RZ ;  /* 0x0000000404127c24 */ /* 0x004fe2000f8e02ff */
[----:B------:R-:W3:Y:S03]  /*00c0*/  S2UR UR4, SR_CTAID.X ;  /* 0x00000000000479c3 */ /* 0x000ee60000002500 */
[----:B------:R-:W2:Y:S01]  /*00d0*/  I2F.U32.RP R0, R18 ;  /* 0x0000001200007306 */ /* 0x000ea20000209000 */
[----:B------:R-:W-:Y:S01]  /*00e0*/  IADD3 R7, PT, PT, RZ, -R18, RZ ;  /* 0x80000012ff077210 */ /* 0x000fe20007ffe0ff */
[----:B0-----:R-:W-:Y:S01]  /*00f0*/  UIADD3 UR38, UPT, UPT, UR38, UR6, URZ ;  /* 0x0000000626267290 */ /* 0x001fe2000fffe0ff */
[----:B------:R-:W-:-:S05]  /*0100*/  ISETP.NE.U32.AND P1, PT, R18, RZ, PT ;  /* 0x000000ff1200720c */ /* 0x000fca0003f25070 */
[----:B--2---:R-:W0:Y:S02]  /*0110*/  MUFU.RCP R0, R0 ;  /* 0x0000000000007308 */ /* 0x004e240000001000 */
[----:B0-----:R-:W-:Y:S02]  /*0120*/  VIADD R2, R0, 0xffffffe ;  /* 0x0ffffffe00027836 */ /* 0x001fe40000000000 */
[----:B---3--:R-:W-:Y:S01]  /*0130*/  IMAD R0, R4, UR4, R5 ;  /* 0x0000000404007c24 */ /* 0x008fe2000f8e0205 */
[----:B------:R-:W0:Y:S03]  /*0140*/  LDCU UR4, c[0x0][0x2f8] ;  /* 0x00005f00ff0477ac */ /* 0x000e260008000800 */
[----:B------:R2:W3:Y:S02]  /*0150*/  F2I.FTZ.U32.TRUNC.NTZ R3, R2 ;  /* 0x0000000200037305 */ /* 0x0004e4000021f000 */
[----:B--2---:R-:W-:-:S02]  /*0160*/  IMAD.MOV.U32 R2, RZ, RZ, RZ ;  /* 0x000000ffff027224 */ /* 0x004fc400078e00ff */
[----:B---3--:R-:W-:Y:S01]  /*0170*/  IMAD R7, R7, R3, RZ ;  /* 0x0000000307077224 */ /* 0x008fe200078e02ff */
[----:B0-----:R-:W-:-:S03]  /*0180*/  IADD3 R6, P3, PT, R1, UR4, RZ ;  /* 0x0000000401067c10 */ /* 0x001fc6000ff7e0ff */
[----:B------:R-:W-:-:S04]  /*0190*/  IMAD.HI.U32 R4, R3, R7, R2 ;  /* 0x0000000703047227 */ /* 0x000fc800078e0002 */
[----:B------:R-:W-:Y:S02]  /*01a0*/  IMAD R3, R0, UR38, RZ ;  /* 0x0000002600037c24 */ /* 0x000fe4000f8e02ff */
[----:B-1----:R-:W-:Y:S02]  /*01b0*/  IMAD.X R7, RZ, RZ, UR5, P3 ;  /* 0x00000005ff077e24 */ /* 0x002fe400098e06ff */
[----:B------:R-:W-:-:S04]  /*01c0*/  IMAD.HI.U32 R17, R4, R3, RZ ;  /* 0x0000000304117227 */ /* 0x000fc800078e00ff */
[----:B------:R-:W-:-:S04]  /*01d0*/  IMAD.MOV R4, RZ, RZ, -R17 ;  /* 0x000000ffff047224 */ /* 0x000fc800078e0a11 */
[----:B------:R-:W-:-:S05]  /*01e0*/  IMAD R3, R18, R4, R3 ;  /* 0x0000000412037224 */ /* 0x000fca00078e0203 */
[----:B------:R-:W-:-:S13]  /*01f0*/  ISETP.GE.U32.AND P2, PT, R3, R18, PT ;  /* 0x000000120300720c */ /* 0x000fda0003f46070 */
[----:B------:R-:W-:Y:S01]  /*0200*/  @P2 IADD3 R3, PT, PT, -R18, R3, RZ ;  /* 0x0000000312032210 */ /* 0x000fe20007ffe1ff */
[----:B------:R-:W-:Y:S01]  /*0210*/  @P2 VIADD R17, R17, 0x1 ;  /* 0x0000000111112836 */ /* 0x000fe20000000000 */
[----:B------:R-:W-:Y:S02]  /*0220*/  ISETP.NE.AND P2, PT, R0, RZ, PT ;  /* 0x000000ff0000720c */ /* 0x000fe40003f45270 */
[----:B------:R-:W-:-:S13]  /*0230*/  ISETP.GE.U32.AND P0, PT, R3, R18, PT ;  /* 0x000000120300720c */ /* 0x000fda0003f06070 */
[----:B------:R-:W-:Y:S01]  /*0240*/  @P0 VIADD R17, R17, 0x1 ;  /* 0x0000000111110836 */ /* 0x000fe20000000000 */
[----:B------:R-:W-:Y:S01]  /*0250*/  @!P1 LOP3.LUT R17, RZ, R18, RZ, 0x33, !PT ;  /* 0x00000012ff119212 */ /* 0x000fe200078e33ff */
[----:B----4-:R-:W-:Y:S06]  /*0260*/  @!P2 BRA `(.L_x_1) ;  /* 0x00000000006ca947 */ /* 0x010fec0003800000 */
[----:B------:R-:W0:Y:S01]  /*0270*/  LDC.64 R8, c[0x0][0x380] ;  /* 0x0000e000ff087b82 */ /* 0x000e220000000a00 */
[C---:B------:R-:W-:Y:S01]  /*0280*/  VIADD R2, R17.reuse, -UR6 ;  /* 0x8000000611027c36 */ /* 0x040fe20008000000 */
[C---:B------:R-:W-:Y:S02]  /*0290*/  ISETP.GT.AND P0, PT, R17.reuse, UR6, PT ;  /* 0x0000000611007c0c */ /* 0x040fe4000bf04270 */
[----:B------:R-:W-:Y:S02]  /*02a0*/  VIMNMX R14, PT, PT, R17, UR6, PT ;  /* 0x00000006110e7c48 */ /* 0x000fe4000bfe0100 */
[----:B------:R-:W-:Y:S02]  /*02b0*/  SEL R3, R2, RZ, P0 ;  /* 0x000000ff02037207 */ /* 0x000fe40000000000 */
[----:B------:R-:W1:Y:S02]  /*02c0*/  LDC.64 R4, c[0x0][0x390] ;  /* 0x0000e400ff047b82 */ /* 0x000e640000000a00 */
[----:B------:R-:W-:-:S07]  /*02d0*/  MOV R15, R3 ;  /* 0x00000003000f7202 */ /* 0x000fce0000000f00 */
.L_x_4:
[----:B------:R-:W-:Y:S01]  /*02e0*/  BSSY.RECONVERGENT B1, `(.L_x_2) ;  /* 0x000000d000017945 */ /* 0x000fe20003800200 */
.L_x_3:
[----:B------:R-:W-:-:S05]  /*02f0*/  IMAD.IADD R2, R14, 0x1, -R15 ;  /* 0x000000010e027824 */ /* 0x000fca00078e0a0f */
[----:B------:R-:W-:-:S04]  /*0300*/  LEA.HI R2, R2, R2, RZ, 0x1 ;  /* 0x0000000202027211 */ /* 0x000fc800078f08ff */
[----:B------:R-:W-:-:S05]  /*0310*/  SHF.R.S32.HI R2, RZ, 0x1, R2 ;  /* 0x00000001ff027819 */ /* 0x000fca0000011402 */
[----:B------:R-:W-:Y:S01]  /*0320*/  IMAD.IADD R16, R14, 0x1, -R2 ;  /* 0x000000010e107824 */ /* 0x000fe200078e0a02 */
[----:B------:R-:W-:-:S03]  /*0330*/  IADD3 R2, PT, PT, R3, R2, RZ ;  /* 0x0000000203027210 */ /* 0x000fc60007ffe0ff */
[----:B0-----:R-:W-:-:S04]  /*0340*/  IMAD.WIDE R10, R16, 0x4, R8 ;  /* 0x00000004100a7825 */ /* 0x001fc800078e0208 */
[----:B-1----:R-:W-:Y:S01]  /*0350*/  IMAD.WIDE R12, R2, 0x4, R4 ;  /* 0x00000004020c7825 */ /* 0x002fe200078e0204 */
[----:B------:R-:W2:Y:S04]  /*0360*/  LDG.E R19, desc[UR36][R10.64] ;  /* 0x000000240a137981 */ /* 0x000ea8000c1e1900 */
[----:B------:R-:W2:Y:S02]  /*0370*/  LDG.E R20, desc[UR36][R12.64+-0x4] ;  /* 0xfffffc240c147981 */ /* 0x000ea4000c1e1900 */
[----:B--2---:R-:W-:-:S13]  /*0380*/  ISETP.GT.AND P0, PT, R19, R20, PT ;  /* 0x000000141300720c */ /* 0x004fda0003f04270 */
[----:B------:R-:W-:Y:S01]  /*0390*/  @!P0 VIADD R15, R16, 0x1 ;  /* 0x00000001100f8836 */ /* 0x000fe20000000000 */
[----:B------:R-:W-:Y:S06]  /*03a0*/  @!P0 BRA `(.L_x_3) ;  /* 0xfffffffc00d08947 */ /* 0x000fec000383ffff */
[----:B------:R-:W-:Y:S05]  /*03b0*/  BSYNC.RECONVERGENT B1 ;  /* 0x0000000000017941 */ /* 0x000fea0003800200 */
.L_x_2:
[----:B------:R-:W2:Y:S04]  /*03c0*/  LDG.E R10, desc[UR36][R10.64+-0x4] ;  /* 0xfffffc240a0a7981 */ /* 0x000ea8000c1e1900 */
[----:B------:R-:W2:Y:S02]  /*03d0*/  LDG.E R13, desc[UR36][R12.64] ;  /* 0x000000240c0d7981 */ /* 0x000ea4000c1e1900 */
[----:B--2---:R-:W-:-:S13]  /*03e0*/  ISETP.GT.AND P0, PT, R10, R13, PT ;  /* 0x0000000d0a00720c */ /* 0x004fda0003f04270 */
[----:B------:R-:W-:Y:S01]  /*03f0*/  @P0 VIADD R14, R16, 0xffffffff ;  /* 0xffffffff100e0836 */ /* 0x000fe20000000000 */
[----:B------:R-:W-:Y:S01]  /*0400*/  @P0 IADD3 R3, PT, PT, R2, 0x1, RZ ;  /* 0x0000000102030810 */ /* 0x000fe20007ffe0ff */
[----:B------:R-:W-:Y:S06]  /*0410*/  @P0 BRA `(.L_x_4) ;  /* 0xfffffffc00b00947 */ /* 0x000fec000383ffff */
.L_x_1:
[----:B------:R-:W-:Y:S05]  /*0420*/  BSYNC.RECONVERGENT B0 ;  /* 0x0000000000007941 */ /* 0x000fea0003800200 */
.L_x_0:
[----:B------:R-:W-:Y:S01]  /*0430*/  MOV R3, 0x0 ;  /* 0x0000000000037802 */ /* 0x000fe20000000f00 */
[----:B------:R0:W-:Y:S01]  /*0440*/  STL [R1], R0 ;  /* 0x0000000001007387 */ /* 0x0001e20000100800 */
[----:B------:R-:W1:Y:S02]  /*0450*/  LDCU.64 UR4, c[0x4][0x8] ;  /* 0x01000100ff0477ac */ /* 0x000e640008000a00 */
[----:B------:R0:W2:Y:S01]  /*0460*/  LDC.64 R8, c[0x4][R3] ;  /* 0x0100000003087b82 */ /* 0x0000a20000000a00 */
[----:B------:R-:W3:Y:S01]  /*0470*/  LDCU UR39, c[0x0][0x398] ;  /* 0x00007300ff2777ac */ /* 0x000ee20008000800 */
[----:B------:R-:W4:Y:S01]  /*0480*/  LDCU.64 UR40, c[0x0][0x3a0] ;  /* 0x00007400ff2877ac */ /* 0x000f220008000a00 */
[----:B-1----:R-:W-:Y:S02]  /*0490*/  IMAD.U32 R4, RZ, RZ, UR4 ;  /* 0x00000004ff047e24 */ /* 0x002fe4000f8e00ff */
[----:B0-----:R-:W-:-:S07]  /*04a0*/  IMAD.U32 R5, RZ, RZ, UR5 ;  /* 0x00000005ff057e24 */ /* 0x001fce000f8e00ff */
[----:B------:R-:W-:-:S07]  /*04b0*/  LEPC R20, `(.L_x_5) ;  /* 0x000000001014794e */ /* 0x000fce0000000000 */
[----:B--234-:R-:W-:Y:S05]  /*04c0*/  CALL.ABS.NOINC R8 ;  /* 0x0000000008007343 */ /* 0x01cfea0003c00000 */
.L_x_5:
[----:B------:R-:W0:Y:S01]  /*04d0*/  I2F.U32.RP R0, R18 ;  /* 0x0000001200007306 */ /* 0x000e220000209000 */
[----:B------:R-:W-:Y:S01]  /*04e0*/  IMAD.MOV R3, RZ, RZ, -R18 ;  /* 0x000000ffff037224 */ /* 0x000fe200078e0a12 */
[----:B------:R-:W-:-:S06]  /*04f0*/  ISETP.NE.U32.AND P2, PT, R18, RZ, PT ;  /* 0x000000ff1200720c */ /* 0x000fcc0003f45070 */
[----:B0-----:R-:W0:Y:S02]  /*0500*/  MUFU.RCP R0, R0 ;  /* 0x0000000000007308 */ /* 0x001e240000001000 */
[----:B0-----:R-:W-:-:S06]  /*0510*/  IADD3 R4, PT, PT, R0, 0xffffffe, RZ ;  /* 0x0ffffffe00047810 */ /* 0x001fcc0007ffe0ff */
[----:B------:R0:W1:Y:S02]  /*0520*/  F2I.FTZ.U32.TRUNC.NTZ R5, R4 ;  /* 0x0000000400057305 */ /* 0x000064000021f000 */
[----:B0-----:R-:W-:Y:S02]  /*0530*/  IMAD.MOV.U32 R4, RZ, RZ, RZ ;  /* 0x000000ffff047224 */ /* 0x001fe400078e00ff */
[----:B-1----:R-:W-:-:S04]  /*0540*/  IMAD R3, R3, R5, RZ ;  /* 0x0000000503037224 */ /* 0x002fc800078e02ff */
[----:B------:R-:W-:-:S06]  /*0550*/  IMAD.HI.U32 R3, R5, R3, R4 ;  /* 0x0000000305037227 */ /* 0x000fcc00078e0004 */
[----:B------:R-:W-:-:S05]  /*0560*/  IMAD.HI.U32 R6, R3, UR38, RZ ;  /* 0x0000002603067c27 */ /* 0x000fca000f8e00ff */
[----:B------:R-:W-:-:S05]  /*0570*/  IADD3 R3, PT, PT, -R6, RZ, RZ ;  /* 0x000000ff06037210 */ /* 0x000fca0007ffe1ff */
[----:B------:R-:W-:-:S05]  /*0580*/  IMAD R3, R18, R3, UR38 ;  /* 0x0000002612037e24 */ /* 0x000fca000f8e0203 */
[----:B------:R-:W-:-:S13]  /*0590*/  ISETP.GE.U32.AND P0, PT, R3, R18, PT ;  /* 0x000000120300720c */ /* 0x000fda0003f06070 */
[----:B------:R-:W-:Y:S02]  /*05a0*/  @P0 IMAD.IADD R3, R3, 0x1, -R18 ;  /* 0x0000000103030824 */ /* 0x000fe400078e0a12 */
[----:B------:R-:W-:-:S03]  /*05b0*/  @P0 VIADD R6, R6, 0x1 ;  /* 0x0000000106060836 */ /* 0x000fc60000000000 */
[----:B------:R-:W-:-:S13]  /*05c0*/  ISETP.GE.U32.AND P1, PT, R3, R18, PT ;  /* 0x000000120300720c */ /* 0x000fda0003f26070 */
[----:B------:R-:W-:Y:S02]  /*05d0*/  @P1 IADD3 R6, PT, PT, R6, 0x1, RZ ;  /* 0x0000000106061810 */ /* 0x000fe40007ffe0ff */
[----:B------:R-:W-:-:S04]  /*05e0*/  @!P2 LOP3.LUT R6, RZ, R18, RZ, 0x33, !PT ;  /* 0x00000012ff06a212 */ /* 0x000fc800078e33ff */
[----:B------:R-:W-:-:S13]  /*05f0*/  ISETP.GE.AND P0, PT, R6, 0x1, PT ;  /* 0x000000010600780c */ /* 0x000fda0003f06270 */
[----:B------:R-:W-:Y:S05]  /*0600*/  @!P0 EXIT ;  /* 0x000000000000894d */ /* 0x000fea0003800000 */
[C---:B------:R-:W-:Y:S01]  /*0610*/  ISETP.GE.U32.AND P0, PT, R6.reuse, 0x4, PT ;  /* 0x000000040600780c */ /* 0x040fe20003f06070 */
[----:B------:R-:W-:Y:S01]  /*0620*/  IMAD.MOV.U32 R4, RZ, RZ, RZ ;  /* 0x000000ffff047224 */ /* 0x000fe200078e00ff */
[----:B------:R-:W-:-:S11]  /*0630*/  LOP3.LUT R0, R6, 0x3, RZ, 0xc0, !PT ;  /* 0x0000000306007812 */ /* 0x000fd600078ec0ff */
[----:B------:R-:W-:Y:S05]  /*0640*/  @!P0 BRA `(.L_x_6) ;  /* 0x0000000400fc8947 */ /* 0x000fea0003800000 */
[----:B------:R-:W0:Y:S01]  /*0650*/  LDC R3, c[0x0][0x398] ;  /* 0x0000e600ff037b82 */ /* 0x000e220000000800 */
[----:B------:R-:W-:Y:S01]  /*0660*/  LOP3.LUT R4, R6, 0x7ffffffc, RZ, 0xc0, !PT ;  /* 0x7ffffffc06047812 */ /* 0x000fe200078ec0ff */
[----:B------:R-:W-:Y:S01]  /*0670*/  BSSY.RECONVERGENT B0, `(.L_x_6) ;  /* 0x000007c000007945 */ /* 0x000fe20003800200 */
[----:B------:R-:W-:Y:S01]  /*0680*/  SHF.R.S32.HI R6, RZ, 0x1f, R17 ;  /* 0x0000001fff067819 */ /* 0x000fe20000011411 */
[----:B------:R-:W-:Y:S01]  /*0690*/  IMAD.MOV.U32 R22, RZ, RZ, RZ ;  /* 0x000000ffff167224 */ /* 0x000fe200078e00ff */
[----:B------:R-:W-:-:S03]  /*06a0*/  IADD3 R7, PT, PT, -R4, RZ, RZ ;  /* 0x000000ff04077210 */ /* 0x000fc60007ffe1ff */
[----:B------:R-:W1:Y:S08]  /*06b0*/  LDC R5, c[0x0][0x388] ;  /* 0x0000e200ff057b82 */ /* 0x000e700000000800 */
[----:B------:R-:W2:Y:S08]  /*06c0*/  LDC.64 R8, c[0x0][0x380] ;  /* 0x0000e000ff087b82 */ /* 0x000eb00000000a00 */
[----:B------:R-:W3:Y:S08]  /*06d0*/  LDC.64 R10, c[0x0][0x390] ;  /* 0x0000e400ff0a7b82 */ /* 0x000ef00000000a00 */
[----:B------:R-:W4:Y:S02]  /*06e0*/  LDC.64 R12, c[0x0][0x3a0] ;  /* 0x0000e800ff0c7b82 */ /* 0x000f240000000a00 */
.L_x_19:
[----:B0-----:R-:W-:Y:S01]  /*06f0*/  ISETP.GE.AND P0, PT, R2, R3, PT ;  /* 0x000000030200720c */ /* 0x001fe20003f06270 */
[----:B------:R-:W-:Y:S01]  /*0700*/  VIADD R7, R7, 0x4 ;  /* 0x0000000407077836 */ /* 0x000fe20000000000 */
[----:B------:R-:W-:Y:S02]  /*0710*/  BSSY.RECONVERGENT B1, `(.L_x_7) ;  /* 0x000001d000017945 */ /* 0x000fe40003800200 */
[----:B-1----:R-:W-:Y:S02]  /*0720*/  ISETP.GE.OR P0, PT, R16, R5, P0 ;  /* 0x000000051000720c */ /* 0x002fe40000706670 */
[----:B------:R-:W-:-:S11]  /*0730*/  ISETP.NE.AND P1, PT, R7, RZ, PT ;  /* 0x000000ff0700720c */ /* 0x000fd60003f25270 */
[----:B------:R-:W-:Y:S05]  /*0740*/  @P0 BRA `(.L_x_8) ;  /* 0x0000000000300947 */ /* 0x000fea0003800000 */
[----:B--2---:R-:W-:-:S04]  /*0750*/  IMAD.WIDE R18, R16, 0x4, R8 ;  /* 0x0000000410127825 */ /* 0x004fc800078e0208 */
[----:B---3--:R-:W-:Y:S02]  /*0760*/  IMAD.WIDE R14, R2, 0x4, R10 ;  /* 0x00000004020e7825 */ /* 0x008fe400078e020a */
[----:B------:R-:W2:Y:S04]  /*0770*/  LDG.E R19, desc[UR36][R18.64] ;  /* 0x0000002412137981 */ /* 0x000ea8000c1e1900 */
[----:B------:R-:W2:Y:S01]  /*0780*/  LDG.E R14, desc[UR36][R14.64] ;  /* 0x000000240e0e7981 */ /* 0x000ea2000c1e1900 */
[----:B------:R-:W-:-:S05]  /*0790*/  IADD3 R21, PT, PT, R17, R22, RZ ;  /* 0x0000001611157210 */ /* 0x000fca0007ffe0ff */
[----:B----4-:R-:W-:Y:S01]  /*07a0*/  IMAD.WIDE R20, R21, 0x4, R12 ;  /* 0x0000000415147825 */ /* 0x010fe200078e020c */
[----:B--2---:R-:W-:-:S13]  /*07b0*/  ISETP.GE.AND P0, PT, R19, R14, PT ;  /* 0x0000000e1300720c */ /* 0x004fda0003f06270 */
[----:B------:R0:W-:Y:S01]  /*07c0*/  @!P0 STG.E desc[UR36][R20.64], R19 ;  /* 0x0000001314008986 */ /* 0x0001e2000c101924 */
[----:B------:R-:W-:Y:S01]  /*07d0*/  @!P0 VIADD R16, R16, 0x1 ;  /* 0x0000000110108836 */ /* 0x000fe20000000000 */
[----:B------:R-:W-:Y:S02]  /*07e0*/  @P0 IADD3 R2, PT, PT, R2, 0x1, RZ ;  /* 0x0000000102020810 */ /* 0x000fe40007ffe0ff */
[----:B------:R0:W-:Y:S01]  /*07f0*/  @P0 STG.E desc[UR36][R20.64], R14 ;  /* 0x0000000e14000986 */ /* 0x0001e2000c101924 */
[----:B------:R-:W-:Y:S05]  /*0800*/  BRA `(.L_x_9) ;  /* 0x0000000000347947 */ /* 0x000fea0003800000 */
.L_x_8:
[----:B------:R-:W-:-:S13]  /*0810*/  ISETP.GE.AND P0, PT, R16, R5, PT ;  /* 0x000000051000720c */ /* 0x000fda0003f06270 */
[----:B------:R-:W0:Y:S02]  /*0820*/  @!P0 LDC.64 R14, c[0x0][0x380] ;  /* 0x0000e000ff0e8b82 */ /* 0x000e240000000a00 */
[----:B0-----:R-:W-:-:S06]  /*0830*/  @!P0 IMAD.WIDE R20, R16, 0x4, R14 ;  /* 0x0000000410148825 */ /* 0x001fcc00078e020e */
[----:B------:R-:W0:Y:S01]  /*0840*/  @P0 LDC.64 R14, c[0x0][0x390] ;  /* 0x0000e400ff0e0b82 */ /* 0x000e220000000a00 */
[----:B------:R-:W5:Y:S01]  /*0850*/  @!P0 LDG.E R21, desc[UR36][R20.64] ;  /* 0x0000002414158981 */ /* 0x000f62000c1e1900 */
[----:B------:R-:W-:-:S04]  /*0860*/  IMAD.IADD R19, R17, 0x1, R22 ;  /* 0x0000000111137824 */ /* 0x000fc800078e0216 */
[----:B----4-:R-:W-:-:S04]  /*0870*/  IMAD.WIDE R18, R19, 0x4, R12 ;  /* 0x0000000413127825 */ /* 0x010fc800078e020c */
[----:B0-----:R-:W-:Y:S01]  /*0880*/  @P0 IMAD.WIDE R14, R2, 0x4, R14 ;  /* 0x00000004020e0825 */ /* 0x001fe200078e020e */
[----:B-----5:R1:W-:Y:S05]  /*0890*/  @!P0 STG.E desc[UR36][R18.64], R21 ;  /* 0x0000001512008986 */ /* 0x0203ea000c101924 */
[----:B------:R-:W4:Y:S01]  /*08a0*/  @P0 LDG.E R15, desc[UR36][R14.64] ;  /* 0x000000240e0f0981 */ /* 0x000f22000c1e1900 */
[----:B------:R-:W-:Y:S01]  /*08b0*/  @!P0 IADD3 R16, PT, PT, R16, 0x1, RZ ;  /* 0x0000000110108810 */ /* 0x000fe20007ffe0ff */
[----:B------:R-:W-:Y:S02]  /*08c0*/  @P0 VIADD R2, R2, 0x1 ;  /* 0x0000000102020836 */ /* 0x000fe40000000000 */
[----:B----4-:R1:W-:Y:S05]  /*08d0*/  @P0 STG.E desc[UR36][R18.64], R15 ;  /* 0x0000000f12000986 */ /* 0x0103ea000c101924 */
.L_x_9:
[----:B------:R-:W-:Y:S05]  /*08e0*/  BSYNC.RECONVERGENT B1 ;  /* 0x0000000000017941 */ /* 0x000fea0003800200 */
.L_x_7:
[----:B------:R-:W-:Y:S01]  /*08f0*/  ISETP.GE.AND P0, PT, R2, R3, PT ;  /* 0x000000030200720c */ /* 0x000fe20003f06270 */
[----:B------:R-:W-:Y:S01]  /*0900*/  BSSY.RECONVERGENT B1, `(.L_x_10) ;  /* 0x000001c000017945 */ /* 0x000fe20003800200 */
[----:B------:R-:W-:Y:S02]  /*0910*/  ISETP.LT.AND P3, PT, R16, R5, PT ;  /* 0x000000051000720c */ /* 0x000fe40003f61270 */
[----:B-1----:R-:W-:-:S04]  /*0920*/  IADD3 R15, P2, PT, R17, R22, RZ ;  /* 0x00000016110f7210 */ /* 0x002fc80007f5e0ff */
[----:B------:R-:W-:Y:S02]  /*0930*/  IADD3.X R18, PT, PT, RZ, R6, RZ, P2, !PT ;  /* 0x00000006ff127210 */ /* 0x000fe400017fe4ff */
[----:B0-----:R-:W-:-:S04]  /*0940*/  LEA R14, P2, R15, UR40, 0x2 ;  /* 0x000000280f0e7c11 */ /* 0x001fc8000f8410ff */
[----:B------:R-:W-:Y:S01]  /*0950*/  LEA.HI.X R15, R15, UR41, R18, 0x2, P2 ;  /* 0x000000290f0f7c11 */ /* 0x000fe200090f1412 */
[----:B------:R-:W-:Y:S08]  /*0960*/  @!P0 BRA P3, `(.L_x_11) ;  /* 0x0000000000308947 */ /* 0x000ff00001800000 */
[----:B------:R-:W-:-:S13]  /*0970*/  ISETP.GE.AND P0, PT, R16, R5, PT ;  /* 0x000000051000720c */ /* 0x000fda0003f06270 */
[----:B------:R-:W0:Y:S08]  /*0980*/  @P0 LDC.64 R20, c[0x0][0x390] ;  /* 0x0000e400ff140b82 */ /* 0x000e300000000a00 */
[----:B------:R-:W1:Y:S01]  /*0990*/  @!P0 LDC.64 R18, c[0x0][0x380] ;  /* 0x0000e000ff128b82 */ /* 0x000e620000000a00 */
[----:B0-----:R-:W-:-:S06]  /*09a0*/  @P0 IMAD.WIDE R20, R2, 0x4, R20 ;  /* 0x0000000402140825 */ /* 0x001fcc00078e0214 */
[----:B------:R-:W4:Y:S01]  /*09b0*/  @P0 LDG.E R21, desc[UR36][R20.64] ;  /* 0x0000002414150981 */ /* 0x000f22000c1e1900 */
[----:B-1----:R-:W-:-:S03]  /*09c0*/  @!P0 IMAD.WIDE R18, R16, 0x4, R18 ;  /* 0x0000000410128825 */ /* 0x002fc600078e0212 */
[----:B----4-:R0:W-:Y:S04]  /*09d0*/  @P0 STG.E desc[UR36][R14.64+0x4], R21 ;  /* 0x000004150e000986 */ /* 0x0101e8000c101924 */
[----:B------:R-:W4:Y:S01]  /*09e0*/  @!P0 LDG.E R19, desc[UR36][R18.64] ;  /* 0x0000002412138981 */ /* 0x000f22000c1e1900 */
[----:B------:R-:W-:Y:S01]  /*09f0*/  @P0 VIADD R2, R2, 0x1 ;  /* 0x0000000102020836 */ /* 0x000fe20000000000 */
[----:B------:R-:W-:Y:S02]  /*0a00*/  @!P0 IADD3 R16, PT, PT, R16, 0x1, RZ ;  /* 0x0000000110108810 */ /* 0x000fe40007ffe0ff */
[----:B----4-:R0:W-:Y:S01]  /*0a10*/  @!P0 STG.E desc[UR36][R14.64+0x4], R19 ;  /* 0x000004130e008986 */ /* 0x0101e2000c101924 */
[----:B------:R-:W-:Y:S05]  /*0a20*/  BRA `(.L_x_12) ;  /* 0x0000000000247947 */ /* 0x000fea0003800000 */
.L_x_11:
[----:B--2---:R-:W-:-:S04]  /*0a30*/  IMAD.WIDE R20, R16, 0x4, R8 ;  /* 0x0000000410147825 */ /* 0x004fc800078e0208 */
[----:B---3--:R-:W-:Y:S02]  /*0a40*/  IMAD.WIDE R18, R2, 0x4, R10 ;  /* 0x0000000402127825 */ /* 0x008fe400078e020a */
[----:B------:R-:W2:Y:S04]  /*0a50*/  LDG.E R21, desc[UR36][R20.64] ;  /* 0x0000002414157981 */ /* 0x000ea8000c1e1900 */
[----:B------:R-:W2:Y:S02]  /*0a60*/  LDG.E R18, desc[UR36][R18.64] ;  /* 0x0000002412127981 */ /* 0x000ea4000c1e1900 */
[----:B--2---:R-:W-:-:S13]  /*0a70*/  ISETP.GE.AND P0, PT, R21, R18, PT ;  /* 0x000000121500720c */ /* 0x004fda0003f06270 */
[----:B------:R1:W-:Y:S01]  /*0a80*/  @P0 STG.E desc[UR36][R14.64+0x4], R18 ;  /* 0x000004120e000986 */ /* 0x0003e2000c101924 */
[----:B------:R-:W-:Y:S01]  /*0a90*/  @P0 VIADD R2, R2, 0x1 ;  /* 0x0000000102020836 */ /* 0x000fe20000000000 */
[----:B------:R-:W-:Y:S02]  /*0aa0*/  @!P0 IADD3 R16, PT, PT, R16, 0x1, RZ ;  /* 0x0000000110108810 */ /* 0x000fe40007ffe0ff */
[----:B------:R1:W-:Y:S05]  /*0ab0*/  @!P0 STG.E desc[UR36][R14.64+0x4], R21 ;  /* 0x000004150e008986 */ /* 0x0003ea000c101924 */
.L_x_12:
[----:B------:R-:W-:Y:S05]  /*0ac0*/  BSYNC.RECONVERGENT B1 ;  /* 0x0000000000017941 */ /* 0x000fea0003800200 */
.L_x_10:
[----:B------:R-:W-:Y:S01]  /*0ad0*/  ISETP.GE.AND P0, PT, R2, R3, PT ;  /* 0x000000030200720c */ /* 0x000fe20003f06270 */
[----:B------:R-:W-:Y:S01]  /*0ae0*/  BSSY.RECONVERGENT B1, `(.L_x_13) ;  /* 0x0000018000017945 */ /* 0x000fe20003800200 */
[----:B------:R-:W-:-:S13]  /*0af0*/  ISETP.LT.AND P2, PT, R16, R5, PT ;  /* 0x000000051000720c */ /* 0x000fda0003f41270 */
[----:B------:R-:W-:Y:S05]  /*0b00*/  @!P0 BRA P2, `(.L_x_14) ;  /* 0x0000000000308947 */ /* 0x000fea0001000000 */
[----:B------:R-:W-:-:S13]  /*0b10*/  ISETP.GE.AND P0, PT, R16, R5, PT ;  /* 0x000000051000720c */ /* 0x000fda0003f06270 */
[----:B01----:R-:W0:Y:S08]  /*0b20*/  @P0 LDC.64 R20, c[0x0][0x390] ;  /* 0x0000e400ff140b82 */ /* 0x003e300000000a00 */
        /* <DEDUP_REMOVED lines=10> */
.L_x_14:
[----:B012---:R-:W-:-:S04]  /*0bd0*/  IMAD.WIDE R18, R16, 0x4, R8 ;  /* 0x0000000410127825 */ /* 0x007fc800078e0208 */
        /* <DEDUP_REMOVED lines=8> */
.L_x_15:
[----:B------:R-:W-:Y:S05]  /*0c60*/  BSYNC.RECONVERGENT B1 ;  /* 0x0000000000017941 */ /* 0x000fea0003800200 */
.L_x_13:
        /* <DEDUP_REMOVED lines=16> */
.L_x_17:
        /* <DEDUP_REMOVED lines=9> */
.L_x_18:
[----:B------:R-:W-:Y:S05]  /*0e00*/  BSYNC.RECONVERGENT B1 ;  /* 0x0000000000017941 */ /* 0x000fea0003800200 */
.L_x_16:
[----:B------:R-:W-:Y:S01]  /*0e10*/  VIADD R22, R22, 0x4 ;  /* 0x0000000416167836 */ /* 0x000fe20000000000 */
[----:B------:R-:W-:Y:S06]  /*0e20*/  @P1 BRA `(.L_x_19) ;  /* 0xfffffff800301947 */ /* 0x000fec000383ffff */
[----:B------:R-:W-:Y:S05]  /*0e30*/  BSYNC.RECONVERGENT B0 ;  /* 0x0000000000007941 */ /* 0x000fea0003800200 */
.L_x_6:
[----:B------:R-:W-:-:S13]  /*0e40*/  ISETP.NE.AND P0, PT, R0, RZ, PT ;  /* 0x000000ff0000720c */ /* 0x000fda0003f05270 */
[----:B------:R-:W-:Y:S05]  /*0e50*/  @!P0 EXIT ;  /* 0x000000000000894d */ /* 0x000fea0003800000 */
[----:B------:R-:W4:Y:S01]  /*0e60*/  LDC R3, c[0x0][0x388] ;  /* 0x0000e200ff037b82 */ /* 0x000f220000000800 */
[----:B------:R-:W-:-:S07]  /*0e70*/  IADD3 R0, PT, PT, -R0, RZ, RZ ;  /* 0x000000ff00007210 */ /* 0x000fce0007ffe1ff */
[----:B------:R-:W0:Y:S08]  /*0e80*/  LDC.64 R6, c[0x0][0x380] ;  /* 0x0000e000ff067b82 */ /* 0x000e300000000a00 */
[----:B--2---:R-:W2:Y:S08]  /*0e90*/  LDC.64 R8, c[0x0][0x390] ;  /* 0x0000e400ff087b82 */ /* 0x004eb00000000a00 */
[----:B---3--:R-:W3:Y:S02]  /*0ea0*/  LDC.64 R10, c[0x0][0x3a0] ;  /* 0x0000e800ff0a7b82 */ /* 0x008ee40000000a00 */
.L_x_23:
[----:B------:R-:W-:Y:S01]  /*0eb0*/  ISETP.GE.AND P1, PT, R2, UR39, PT ;  /* 0x0000002702007c0c */ /* 0x000fe2000bf26270 */
[----:B------:R-:W-:Y:S01]  /*0ec0*/  VIADD R0, R0, 0x1 ;  /* 0x0000000100007836 */ /* 0x000fe20000000000 */
[----:B----4-:R-:W-:Y:S01]  /*0ed0*/  ISETP.LT.AND P2, PT, R16, R3, PT ;  /* 0x000000031000720c */ /* 0x010fe20003f41270 */
[----:B------:R-:W-:Y:S03]  /*0ee0*/  BSSY.RECONVERGENT B0, `(.L_x_20) ;  /* 0x000001c000007945 */ /* 0x000fe60003800200 */
[----:B------:R-:W-:-:S09]  /*0ef0*/  ISETP.NE.AND P0, PT, R0, RZ, PT ;  /* 0x000000ff0000720c */ /* 0x000fd20003f05270 */
[----:B01----:R-:W-:Y:S05]  /*0f00*/  @!P1 BRA P2, `(.L_x_21) ;  /* 0x0000000000389947 */ /* 0x003fea0001000000 */
[----:B------:R-:W-:-:S13]  /*0f10*/  ISETP.GE.AND P1, PT, R16, R3, PT ;  /* 0x000000031000720c */ /* 0x000fda0003f26270 */
[----:B------:R-:W4:Y:S08]  /*0f20*/  @P1 LDC.64 R12, c[0x0][0x390] ;  /* 0x0000e400ff0c1b82 */ /* 0x000f300000000a00 */
[----:B01----:R-:W0:Y:S01]  /*0f30*/  @!P1 LDC.64 R18, c[0x0][0x380] ;  /* 0x0000e000ff129b82 */ /* 0x003e220000000a00 */
[----:B----4-:R-:W-:-:S06]  /*0f40*/  @P1 IMAD.WIDE R14, R2, 0x4, R12 ;  /* 0x00000004020e1825 */ /* 0x010fcc00078e020c */
[----:B------:R-:W4:Y:S01]  /*0f50*/  @P1 LDG.E R15, desc[UR36][R14.64] ;  /* 0x000000240e0f1981 */ /* 0x000f22000c1e1900 */
[----:B------:R-:W-:Y:S01]  /*0f60*/  IADD3 R13, PT, PT, R17, R4, RZ ;  /* 0x00000004110d7210 */ /* 0x000fe20007ffe0ff */
[----:B0-----:R-:W-:-:S04]  /*0f70*/  @!P1 IMAD.WIDE R18, R16, 0x4, R18 ;  /* 0x0000000410129825 */ /* 0x001fc800078e0212 */
[----:B---3--:R-:W-:-:S05]  /*0f80*/  IMAD.WIDE R12, R13, 0x4, R10 ;  /* 0x000000040d0c7825 */ /* 0x008fca00078e020a */
[----:B----4-:R0:W-:Y:S04]  /*0f90*/  @P1 STG.E desc[UR36][R12.64], R15 ;  /* 0x0000000f0c001986 */ /* 0x0101e8000c101924 */
[----:B------:R-:W3:Y:S01]  /*0fa0*/  @!P1 LDG.E R19, desc[UR36][R18.64] ;  /* 0x0000002412139981 */ /* 0x000ee2000c1e1900 */
[----:B------:R-:W-:Y:S01]  /*0fb0*/  @P1 VIADD R2, R2, 0x1 ;  /* 0x0000000102021836 */ /* 0x000fe20000000000 */
[----:B------:R-:W-:Y:S02]  /*0fc0*/  @!P1 IADD3 R16, PT, PT, R16, 0x1, RZ ;  /* 0x0000000110109810 */ /* 0x000fe40007ffe0ff */
[----:B---3--:R0:W-:Y:S01]  /*0fd0*/  @!P1 STG.E desc[UR36][R12.64], R19 ;  /* 0x000000130c009986 */ /* 0x0081e2000c101924 */
[----:B------:R-:W-:Y:S05]  /*0fe0*/  BRA `(.L_x_22) ;  /* 0x00000000002c7947 */ /* 0x000fea0003800000 */
.L_x_21:
[----:B0-----:R-:W-:-:S04]  /*0ff0*/  IMAD.WIDE R12, R16, 0x4, R6 ;  /* 0x00000004100c7825 */ /* 0x001fc800078e0206 */
[----:B-12---:R-:W-:Y:S02]  /*1000*/  IMAD.WIDE R14, R2, 0x4, R8 ;  /* 0x00000004020e7825 */ /* 0x006fe400078e0208 */
[----:B------:R-:W2:Y:S04]  /*1010*/  LDG.E R13, desc[UR36][R12.64] ;  /* 0x000000240c0d7981 */ /* 0x000ea8000c1e1900 */
[----:B------:R-:W2:Y:S01]  /*1020*/  LDG.E R14, desc[UR36][R14.64] ;  /* 0x000000240e0e7981 */ /* 0x000ea2000c1e1900 */
[----:B------:R-:W-:-:S04]  /*1030*/  IMAD.IADD R19, R17, 0x1, R4 ;  /* 0x0000000111137824 */ /* 0x000fc800078e0204 */
[----:B---3--:R-:W-:Y:S01]  /*1040*/  IMAD.WIDE R18, R19, 0x4, R10 ;  /* 0x0000000413127825 */ /* 0x008fe200078e020a */
[----:B--2---:R-:W-:-:S13]  /*1050*/  ISETP.GE.AND P1, PT, R13, R14, PT ;  /* 0x0000000e0d00720c */ /* 0x004fda0003f26270 */
[----:B------:R1:W-:Y:S01]  /*1060*/  @P1 STG.E desc[UR36][R18.64], R14 ;  /* 0x0000000e12001986 */ /* 0x0003e2000c101924 */
[----:B------:R-:W-:Y:S01]  /*1070*/  @P1 IADD3 R2, PT, PT, R2, 0x1, RZ ;  /* 0x0000000102021810 */ /* 0x000fe20007ffe0ff */
[----:B------:R-:W-:Y:S02]  /*1080*/  @!P1 VIADD R16, R16, 0x1 ;  /* 0x0000000110109836 */ /* 0x000fe40000000000 */
[----:B------:R1:W-:Y:S05]  /*1090*/  @!P1 STG.E desc[UR36][R18.64], R13 ;  /* 0x0000000d12009986 */ /* 0x0003ea000c101924 */
.L_x_22:
[----:B------:R-:W-:Y:S05]  /*10a0*/  BSYNC.RECONVERGENT B0 ;  /* 0x0000000000007941 */ /* 0x000fea0003800200 */
.L_x_20:
[----:B------:R-:W-:Y:S01]  /*10b0*/  IADD3 R4, PT, PT, R4, 0x1, RZ ;  /* 0x0000000104047810 */ /* 0x000fe20007ffe0ff */
[----:B------:R-:W-:Y:S06]  /*10c0*/  @P0 BRA `(.L_x_23) ;  /* 0xfffffffc00780947 */ /* 0x000fec000383ffff */
[----:B------:R-:W-:Y:S05]  /*10d0*/  EXIT ;  /* 0x000000000000794d */ /* 0x000fea0003800000 */
.L_x_24:
[----:B------:R-:W-:-:S00]  /*10e0*/  BRA `(.L_x_24) ;  /* 0xfffffffc00fc7947 */ /* 0x000fc0000383ffff */
[----:B------:R-:W-:-:S00]  /*10f0*/  NOP ;  /* 0x0000000000007918 */ /* 0x000fc00000000000 */
        /* <DEDUP_REMOVED lines=8> */
.L_x_25:


//--------------------- .nv.global.init           --------------------------
	.section	.nv.global.init,"aw",@progbits
.nv.global.init:
	.type		$str,@object
	.size		$str,(.L_0 - $str)
$str:
        /*0000*/ 	.byte	0x5b, 0x25, 0x64, 0x5d, 0x20, 0x43, 0x61, 0x6c, 0x6c, 0x20, 0x6d, 0x65, 0x72, 0x67, 0x65, 0x0a
        /*0010*/ 	.byte	0x00
.L_0:


//--------------------- .nv.shared.reserved.0     --------------------------
	.section	.nv.shared.reserved.0,"aw",@nobits
	.weak		__nv_reservedSMEM_offset_0_alias
	.size		__nv_reservedSMEM_offset_0_alias, 0, 64
	.other		__nv_reservedSMEM_offset_0_alias,@"STO_CUDA_RESERVED_SHARED STV_DEFAULT"
__nv_reservedSMEM_offset_0_alias:
	.zero		0
	.zero		64


//--------------------- .nv.constant0._Z16partitionningGPUPiiS_iS_ --------------------------
	.section	.nv.constant0._Z16partitionningGPUPiiS_iS_,"a",@progbits
	.sectionflags	@""
	.align	4
.nv.constant0._Z16partitionningGPUPiiS_iS_:
	.zero		936


//--------------------- SYMBOLS --------------------------

	.type		.nv.reservedSmem.offset0,@object
	.size		.nv.reservedSmem.offset0,0x4
	.type		vprintf,@function
